//
// Generated by NVIDIA NVVM Compiler
//
// Compiler Build ID: CL-36424714
// Cuda compilation tools, release 13.0, V13.0.88
// Based on NVVM 20.0.0
//

.version 9.0
.target sm_100
.address_size 64

	// .globl	_Z23linear_repulsion_kernelP4Nodeif

.visible .entry _Z23linear_repulsion_kernelP4Nodeif(
	.param .u64 .ptr .align 1 _Z23linear_repulsion_kernelP4Nodeif_param_0,
	.param .u32 _Z23linear_repulsion_kernelP4Nodeif_param_1,
	.param .f32 _Z23linear_repulsion_kernelP4Nodeif_param_2
)
{
	.reg .pred 	%p<5>;
	.reg .b32 	%r<12>;
	.reg .b32 	%f<25>;
	.reg .b64 	%rd<7>;

	ld.param.u64 	%rd3, [_Z23linear_repulsion_kernelP4Nodeif_param_0];
	ld.param.u32 	%r3, [_Z23linear_repulsion_kernelP4Nodeif_param_1];
	ld.param.f32 	%f4, [_Z23linear_repulsion_kernelP4Nodeif_param_2];
	mov.u32 	%r4, %ctaid.x;
	mov.u32 	%r5, %ntid.x;
	mov.u32 	%r6, %tid.x;
	mad.lo.s32 	%r7, %r4, %r5, %r6;
	mov.u32 	%r8, %ctaid.y;
	mov.u32 	%r9, %ntid.y;
	mov.u32 	%r10, %tid.y;
	mad.lo.s32 	%r11, %r8, %r9, %r10;
	setp.ge.s32 	%p1, %r7, %r3;
	setp.ge.s32 	%p2, %r11, %r7;
	or.pred  	%p3, %p1, %p2;
	@%p3 bra 	$L__BB0_3;
	cvta.to.global.u64 	%rd4, %rd3;
	mul.wide.u32 	%rd5, %r7, 20;
	add.s64 	%rd1, %rd4, %rd5;
	ld.global.f32 	%f5, [%rd1];
	mul.wide.u32 	%rd6, %r11, 20;
	add.s64 	%rd2, %rd4, %rd6;
	ld.global.f32 	%f6, [%rd2];
	sub.f32 	%f1, %f5, %f6;
	ld.global.f32 	%f7, [%rd1+4];
	ld.global.f32 	%f8, [%rd2+4];
	sub.f32 	%f2, %f7, %f8;
	mul.f32 	%f9, %f2, %f2;
	fma.rn.f32 	%f3, %f1, %f1, %f9;
	setp.leu.f32 	%p4, %f3, 0f00000000;
	@%p4 bra 	$L__BB0_3;
	ld.global.f32 	%f10, [%rd1+8];
	mul.f32 	%f11, %f4, %f10;
	ld.global.f32 	%f12, [%rd2+8];
	mul.f32 	%f13, %f11, %f12;
	div.rn.f32 	%f14, %f13, %f3;
	mul.f32 	%f15, %f1, %f14;
	ld.global.f32 	%f16, [%rd1+12];
	add.f32 	%f17, %f16, %f15;
	st.global.f32 	[%rd1+12], %f17;
	mul.f32 	%f18, %f2, %f14;
	ld.global.f32 	%f19, [%rd1+16];
	add.f32 	%f20, %f19, %f18;
	st.global.f32 	[%rd1+16], %f20;
	ld.global.f32 	%f21, [%rd2+12];
	sub.f32 	%f22, %f21, %f15;
	st.global.f32 	[%rd2+12], %f22;
	ld.global.f32 	%f23, [%rd2+16];
	sub.f32 	%f24, %f23, %f18;
	st.global.f32 	[%rd2+16], %f24;
$L__BB0_3:
	ret;

}


// ===== COMPILED SASS (sm_100) =====

	.target	sm_100

	.elftype	@"ET_EXEC"


//--------------------- .note.nv.tkinfo           --------------------------
	.section	.note.nv.tkinfo,"",@"SHT_NOTE"
	.sectionflags	@"SHF_NOTE_NV_TKINFO"
	.tkinfo
        /*0018*/ 	.word	0x00000002
        /*0030*/ 	.string	""
        /*0030*/ 	.string	"ptxas"
        /*0030*/ 	.string	"Cuda compilation tools, release 13.0, V13.0.88"
        /*0030*/ 	.string	"Build cuda_13.0.r13.0/compiler.36424714_0"
        /*0030*/ 	.string	"-arch sm_100 -m 64 "



//--------------------- .note.nv.cuinfo           --------------------------
	.section	.note.nv.cuinfo,"",@"SHT_NOTE"
	.sectionflags	@"SHF_NOTE_NV_CUINFO"
        /*0018*/ 	.short	0x0002
        /*001a*/ 	.short	0x0064
        /*001c*/ 	.short	0x0082
	.zero		2


//--------------------- .nv.info                  --------------------------
	.section	.nv.info,"",@"SHT_CUDA_INFO"
	.align	4


	//----- nvinfo : EIATTR_REGCOUNT
	.align		4
        /*0000*/ 	.byte	0x04, 0x2f
        /*0002*/ 	.short	(.L_1 - .L_0)
	.align		4
.L_0:
        /*0004*/ 	.word	index@(_Z23linear_repulsion_kernelP4Nodeif)
        /*0008*/ 	.word	0x00000014


	//----- nvinfo : EIATTR_FRAME_SIZE
	.align		4
.L_1:
        /*000c*/ 	.byte	0x04, 0x11
        /*000e*/ 	.short	(.L_3 - .L_2)
	.align		4
.L_2:
        /*0010*/ 	.word	index@($__internal_0_$__cuda_sm3x_div_rn_noftz_f32_slowpath)
        /*0014*/ 	.word	0x00000000


	//----- nvinfo : EIATTR_FRAME_SIZE
	.align		4
.L_3:
        /*0018*/ 	.byte	0x04, 0x11
        /*001a*/ 	.short	(.L_5 - .L_4)
	.align		4
.L_4:
        /*001c*/ 	.word	index@(_Z23linear_repulsion_kernelP4Nodeif)
        /*0020*/ 	.word	0x00000000


	//----- nvinfo : EIATTR_MIN_STACK_SIZE
	.align		4
.L_5:
        /*0024*/ 	.byte	0x04, 0x12
        /*0026*/ 	.short	(.L_7 - .L_6)
	.align		4
.L_6:
        /*0028*/ 	.word	index@(_Z23linear_repulsion_kernelP4Nodeif)
        /*002c*/ 	.word	0x00000000
.L_7:


//--------------------- .nv.compat                --------------------------
	.section	.nv.compat,"",@"SHT_CUDA_COMPAT_INFO"
	.align	4
        /*0000*/ 	.byte	0x02, 0x09, 0x00, 0x00, 0x02, 0x02, 0x01, 0x00, 0x02, 0x05, 0x05, 0x00, 0x03, 0x07, 0x01, 0x01
        /*0010*/ 	.byte	0x02, 0x03, 0x00, 0x00, 0x02, 0x06, 0x01, 0x00, 0x04, 0x0b, 0x08, 0x00, 0x01, 0x00, 0x00, 0x00
        /*0020*/ 	.byte	0x00, 0x00, 0x00, 0x00


//--------------------- .nv.info._Z23linear_repulsion_kernelP4Nodeif --------------------------
	.section	.nv.info._Z23linear_repulsion_kernelP4Nodeif,"",@"SHT_CUDA_INFO"
	.sectionflags	@""
	.align	4


	//----- nvinfo : EIATTR_CUDA_API_VERSION
	.align		4
        /*0000*/ 	.byte	0x04, 0x37
        /*0002*/ 	.short	(.L_9 - .L_8)
.L_8:
        /*0004*/ 	.word	0x00000082


	//----- nvinfo : EIATTR_KPARAM_INFO
	.align		4
.L_9:
        /*0008*/ 	.byte	0x04, 0x17
        /*000a*/ 	.short	(.L_11 - .L_10)
.L_10:
        /*000c*/ 	.word	0x00000000
        /*0010*/ 	.short	0x0002
        /*0012*/ 	.short	0x000c
        /*0014*/ 	.byte	0x00, 0xf0, 0x11, 0x00


	//----- nvinfo : EIATTR_KPARAM_INFO
	.align		4
.L_11:
        /*0018*/ 	.byte	0x04, 0x17
        /*001a*/ 	.short	(.L_13 - .L_12)
.L_12:
        /*001c*/ 	.word	0x00000000
        /*0020*/ 	.short	0x0001
        /*0022*/ 	.short	0x0008
        /*0024*/ 	.byte	0x00, 0xf0, 0x11, 0x00


	//----- nvinfo : EIATTR_KPARAM_INFO
	.align		4
.L_13:
        /*0028*/ 	.byte	0x04, 0x17
        /*002a*/ 	.short	(.L_15 - .L_14)
.L_14:
        /*002c*/ 	.word	0x00000000
        /*0030*/ 	.short	0x0000
        /*0032*/ 	.short	0x0000
        /*0034*/ 	.byte	0x00, 0xf5, 0x21, 0x00


	//----- nvinfo : EIATTR_SPARSE_MMA_MASK
	.align		4
.L_15:
        /*0038*/ 	.byte	0x03, 0x50
        /*003a*/ 	.short	0x0000


	//----- nvinfo : EIATTR_MAXREG_COUNT
	.align		4
        /*003c*/ 	.byte	0x03, 0x1b
        /*003e*/ 	.short	0x00ff


	//----- nvinfo : EIATTR_MERCURY_ISA_VERSION
	.align		4
        /*0040*/ 	.byte	0x03, 0x5f
        /*0042*/ 	.short	0x0101


	//----- nvinfo : EIATTR_VRC_CTA_INIT_COUNT
	.align		4
        /*0044*/ 	.byte	0x02, 0x4a
	.zero		1
	.zero		1


	//----- nvinfo : EIATTR_EXIT_INSTR_OFFSETS
	.align		4
        /*0048*/ 	.byte	0x04, 0x1c
        /*004a*/ 	.short	(.L_17 - .L_16)


	//   ....[0]....
.L_16:
        /*004c*/ 	.word	0x000000c0


	//   ....[1]....
        /*0050*/ 	.word	0x000001a0


	//   ....[2]....
        /*0054*/ 	.word	0x00000390


	//----- nvinfo : EIATTR_CRS_STACK_SIZE
	.align		4
.L_17:
        /*0058*/ 	.byte	0x04, 0x1e
        /*005a*/ 	.short	(.L_19 - .L_18)
.L_18:
        /*005c*/ 	.word	0x00000000


	//----- nvinfo : EIATTR_CBANK_PARAM_SIZE
	.align		4
.L_19:
        /*0060*/ 	.byte	0x03, 0x19
        /*0062*/ 	.short	0x0010


	//----- nvinfo : EIATTR_PARAM_CBANK
	.align		4
        /*0064*/ 	.byte	0x04, 0x0a
        /*0066*/ 	.short	(.L_21 - .L_20)
	.align		4
.L_20:
        /*0068*/ 	.word	index@(.nv.constant0._Z23linear_repulsion_kernelP4Nodeif)
        /*006c*/ 	.short	0x0380
        /*006e*/ 	.short	0x0010


	//----- nvinfo : EIATTR_SW_WAR
	.align		4
.L_21:
        /*0070*/ 	.byte	0x04, 0x36
        /*0072*/ 	.short	(.L_23 - .L_22)
.L_22:
        /*0074*/ 	.word	0x00000008
.L_23:


//--------------------- .nv.callgraph             --------------------------
	.section	.nv.callgraph,"",@"SHT_CUDA_CALLGRAPH"
	.align	4
	.sectionentsize	8
	.align		4
        /*0000*/ 	.word	0x00000000
	.align		4
        /*0004*/ 	.word	0xffffffff
	.align		4
        /*0008*/ 	.word	0x00000000
	.align		4
        /*000c*/ 	.word	0xfffffffe
	.align		4
        /*0010*/ 	.word	0x00000000
	.align		4
        /*0014*/ 	.word	0xfffffffd
	.align		4
        /*0018*/ 	.word	0x00000000
	.align		4
        /*001c*/ 	.word	0xfffffffc


//--------------------- .text._Z23linear_repulsion_kernelP4Nodeif --------------------------
	.section	.text._Z23linear_repulsion_kernelP4Nodeif,"ax",@progbits
	.align	128
        .global         _Z23linear_repulsion_kernelP4Nodeif
        .type           _Z23linear_repulsion_kernelP4Nodeif,@function
        .size           _Z23linear_repulsion_kernelP4Nodeif,(.L_x_14 - _Z23linear_repulsion_kernelP4Nodeif)
        .other          _Z23linear_repulsion_kernelP4Nodeif,@"STO_CUDA_ENTRY STV_DEFAULT"
_Z23linear_repulsion_kernelP4Nodeif:
.text._Z23linear_repulsion_kernelP4Nodeif:
[----:B------:R-:W-:Y:S01]  /*0000*/  LDC R1, c[0x0][0x37c] ;  /* 0x0000df00ff017b82 */ /* 0x000fe20000000800 */
[----:B------:R-:W0:Y:S07]  /*0010*/  S2R R0, SR_TID.X ;  /* 0x0000000000007919 */ /* 0x000e2e0000002100 */
[----:B------:R-:W0:Y:S01]  /*0020*/  S2UR UR4, SR_CTAID.X ;  /* 0x00000000000479c3 */ /* 0x000e220000002500 */
[----:B------:R-:W1:Y:S01]  /*0030*/  LDCU UR6, c[0x0][0x388] ;  /* 0x00007100ff0677ac */ /* 0x000e620008000800 */
[----:B------:R-:W2:Y:S06]  /*0040*/  S2R R3, SR_TID.Y ;  /* 0x0000000000037919 */ /* 0x000eac0000002200 */
[----:B------:R-:W0:Y:S08]  /*0050*/  LDC R5, c[0x0][0x360] ;  /* 0x0000d800ff057b82 */ /* 0x000e300000000800 */
[----:B------:R-:W2:Y:S08]  /*0060*/  S2UR UR5, SR_CTAID.Y ;  /* 0x00000000000579c3 */ /* 0x000eb00000002600 */
[----:B------:R-:W2:Y:S01]  /*0070*/  LDC R2, c[0x0][0x364] ;  /* 0x0000d900ff027b82 */ /* 0x000ea20000000800 */
[----:B0-----:R-:W-:-:S02]  /*0080*/  IMAD R5, R5, UR4, R0 ;  /* 0x0000000405057c24 */ /* 0x001fc4000f8e0200 */
[----:B--2---:R-:W-:-:S05]  /*0090*/  IMAD R0, R2, UR5, R3 ;  /* 0x0000000502007c24 */ /* 0x004fca000f8e0203 */
[----:B------:R-:W-:-:S04]  /*00a0*/  ISETP.GE.AND P0, PT, R0, R5, PT ;  /* 0x000000050000720c */ /* 0x000fc80003f06270 */
[----:B-1----:R-:W-:-:S13]  /*00b0*/  ISETP.GE.OR P0, PT, R5, UR6, P0 ;  /* 0x0000000605007c0c */ /* 0x002fda0008706670 */
[----:B------:R-:W-:Y:S05]  /*00c0*/  @P0 EXIT ;  /* 0x000000000000094d */ /* 0x000fea0003800000 */
[----:B------:R-:W0:Y:S01]  /*00d0*/  LDC.64 R6, c[0x0][0x380] ;  /* 0x0000e000ff067b82 */ /* 0x000e220000000a00 */
[----:B------:R-:W1:Y:S01]  /*00e0*/  LDCU.64 UR4, c[0x0][0x358] ;  /* 0x00006b00ff0477ac */ /* 0x000e620008000a00 */
[----:B0-----:R-:W-:-:S04]  /*00f0*/  IMAD.WIDE.U32 R4, R5, 0x14, R6 ;  /* 0x0000001405047825 */ /* 0x001fc800078e0006 */
[----:B------:R-:W-:Y:S01]  /*0100*/  IMAD.WIDE.U32 R6, R0, 0x14, R6 ;  /* 0x0000001400067825 */ /* 0x000fe200078e0006 */
[----:B-1----:R-:W2:Y:S04]  /*0110*/  LDG.E R2, desc[UR4][R4.64+0x4] ;  /* 0x0000040404027981 */ /* 0x002ea8000c1e1900 */
[----:B------:R-:W2:Y:S04]  /*0120*/  LDG.E R9, desc[UR4][R6.64+0x4] ;  /* 0x0000040406097981 */ /* 0x000ea8000c1e1900 */
[----:B------:R-:W3:Y:S04]  /*0130*/  LDG.E R8, desc[UR4][R4.64] ;  /* 0x0000000404087981 */ /* 0x000ee8000c1e1900 */
[----:B------:R-:W3:Y:S01]  /*0140*/  LDG.E R3, desc[UR4][R6.64] ;  /* 0x0000000406037981 */ /* 0x000ee2000c1e1900 */
[----:B--2---:R-:W-:Y:S01]  /*0150*/  FADD R2, R2, -R9 ;  /* 0x8000000902027221 */ /* 0x004fe20000000000 */
[----:B---3--:R-:W-:-:S03]  /*0160*/  FADD R8, R8, -R3 ;  /* 0x8000000308087221 */ /* 0x008fc60000000000 */
[----:B------:R-:W-:-:S04]  /*0170*/  FMUL R3, R2, R2 ;  /* 0x0000000202037220 */ /* 0x000fc80000400000 */
[----:B------:R-:W-:-:S05]  /*0180*/  FFMA R3, R8, R8, R3 ;  /* 0x0000000808037223 */ /* 0x000fca0000000003 */
[----:B------:R-:W-:-:S13]  /*0190*/  FSETP.GT.AND P0, PT, R3, RZ, PT ;  /* 0x000000ff0300720b */ /* 0x000fda0003f04000 */
[----:B------:R-:W-:Y:S05]  /*01a0*/  @!P0 EXIT ;  /* 0x000000000000894d */ /* 0x000fea0003800000 */
[----:B------:R-:W2:Y:S01]  /*01b0*/  LDG.E R0, desc[UR4][R4.64+0x8] ;  /* 0x0000080404007981 */ /* 0x000ea2000c1e1900 */
[----:B------:R-:W2:Y:S03]  /*01c0*/  LDCU UR6, c[0x0][0x38c] ;  /* 0x00007180ff0677ac */ /* 0x000ea60008000800 */
[----:B------:R-:W3:Y:S01]  /*01d0*/  LDG.E R9, desc[UR4][R6.64+0x8] ;  /* 0x0000080406097981 */ /* 0x000ee2000c1e1900 */
[----:B------:R-:W0:Y:S01]  /*01e0*/  MUFU.RCP R10, R3 ;  /* 0x00000003000a7308 */ /* 0x000e220000001000 */
[----:B------:R-:W-:Y:S01]  /*01f0*/  BSSY.RECONVERGENT B0, `(.L_x_0) ;  /* 0x000000d000007945 */ /* 0x000fe20003800200 */
[----:B0-----:R-:W-:-:S04]  /*0200*/  FFMA R11, -R3, R10, 1 ;  /* 0x3f800000030b7423 */ /* 0x001fc8000000010a */
[----:B------:R-:W-:Y:S01]  /*0210*/  FFMA R11, R10, R11, R10 ;  /* 0x0000000b0a0b7223 */ /* 0x000fe2000000000a */
[----:B--2---:R-:W-:-:S04]  /*0220*/  FMUL R0, R0, UR6 ;  /* 0x0000000600007c20 */ /* 0x004fc80008400000 */
[----:B---3--:R-:W-:-:S04]  /*0230*/  FMUL R0, R0, R9 ;  /* 0x0000000900007220 */ /* 0x008fc80000400000 */
[----:B------:R-:W0:Y:S01]  /*0240*/  FCHK P0, R0, R3 ;  /* 0x0000000300007302 */ /* 0x000e220000000000 */
[----:B------:R-:W-:-:S04]  /*0250*/  FFMA R10, R0, R11, RZ ;  /* 0x0000000b000a7223 */ /* 0x000fc800000000ff */
[----:B------:R-:W-:-:S04]  /*0260*/  FFMA R9, -R3, R10, R0 ;  /* 0x0000000a03097223 */ /* 0x000fc80000000100 */
[----:B------:R-:W-:Y:S01]  /*0270*/  FFMA R9, R11, R9, R10 ;  /* 0x000000090b097223 */ /* 0x000fe2000000000a */
[----:B0-----:R-:W-:Y:S06]  /*0280*/  @!P0 BRA `(.L_x_1) ;  /* 0x00000000000c8947 */ /* 0x001fec0003800000 */
[----:B------:R-:W-:-:S07]  /*0290*/  MOV R10, 0x2b0 ;  /* 0x000002b0000a7802 */ /* 0x000fce0000000f00 */
[----:B------:R-:W-:Y:S05]  /*02a0*/  CALL.REL.NOINC `($__internal_0_$__cuda_sm3x_div_rn_noftz_f32_slowpath) ;  /* 0x00000000003c7944 */ /* 0x000fea0003c00000 */
[----:B------:R-:W-:-:S07]  /*02b0*/  IMAD.MOV.U32 R9, RZ, RZ, R0 ;  /* 0x000000ffff097224 */ /* 0x000fce00078e0000 */
.L_x_1:
[----:B------:R-:W-:Y:S05]  /*02c0*/  BSYNC.RECONVERGENT B0 ;  /* 0x0000000000007941 */ /* 0x000fea0003800200 */
.L_x_0:
[----:B------:R-:W2:Y:S04]  /*02d0*/  LDG.E R3, desc[UR4][R4.64+0xc] ;  /* 0x00000c0404037981 */ /* 0x000ea8000c1e1900 */
[----:B------:R-:W3:Y:S01]  /*02e0*/  LDG.E R11, desc[UR4][R4.64+0x10] ;  /* 0x00001004040b7981 */ /* 0x000ee2000c1e1900 */
[-C--:B--2---:R-:W-:Y:S01]  /*02f0*/  FFMA R3, R8, R9.reuse, R3 ;  /* 0x0000000908037223 */ /* 0x084fe20000000003 */
[----:B---3--:R-:W-:-:S04]  /*0300*/  FFMA R11, R2, R9, R11 ;  /* 0x00000009020b7223 */ /* 0x008fc8000000000b */
[----:B------:R-:W-:Y:S04]  /*0310*/  STG.E desc[UR4][R4.64+0xc], R3 ;  /* 0x00000c0304007986 */ /* 0x000fe8000c101904 */
[----:B------:R-:W-:Y:S04]  /*0320*/  STG.E desc[UR4][R4.64+0x10], R11 ;  /* 0x0000100b04007986 */ /* 0x000fe8000c101904 */
[----:B------:R-:W2:Y:S04]  /*0330*/  LDG.E R13, desc[UR4][R6.64+0xc] ;  /* 0x00000c04060d7981 */ /* 0x000ea8000c1e1900 */
[----:B------:R-:W3:Y:S01]  /*0340*/  LDG.E R15, desc[UR4][R6.64+0x10] ;  /* 0x00001004060f7981 */ /* 0x000ee2000c1e1900 */
[-C--:B--2---:R-:W-:Y:S01]  /*0350*/  FFMA R13, -R8, R9.reuse, R13 ;  /* 0x00000009080d7223 */ /* 0x084fe2000000010d */
[----:B---3--:R-:W-:-:S04]  /*0360*/  FFMA R15, -R2, R9, R15 ;  /* 0x00000009020f7223 */ /* 0x008fc8000000010f */
[----:B------:R-:W-:Y:S04]  /*0370*/  STG.E desc[UR4][R6.64+0xc], R13 ;  /* 0x00000c0d06007986 */ /* 0x000fe8000c101904 */
[----:B------:R-:W-:Y:S01]  /*0380*/  STG.E desc[UR4][R6.64+0x10], R15 ;  /* 0x0000100f06007986 */ /* 0x000fe2000c101904 */
[----:B------:R-:W-:Y:S05]  /*0390*/  EXIT ;  /* 0x000000000000794d */ /* 0x000fea0003800000 */
        .weak           $__internal_0_$__cuda_sm3x_div_rn_noftz_f32_slowpath
        .type           $__internal_0_$__cuda_sm3x_div_rn_noftz_f32_slowpath,@function
        .size           $__internal_0_$__cuda_sm3x_div_rn_noftz_f32_slowpath,(.L_x_14 - $__internal_0_$__cuda_sm3x_div_rn_noftz_f32_slowpath)
$__internal_0_$__cuda_sm3x_div_rn_noftz_f32_slowpath:
[--C-:B------:R-:W-:Y:S01]  /*03a0*/  SHF.R.U32.HI R11, RZ, 0x17, R3.reuse ;  /* 0x00000017ff0b7819 */ /* 0x100fe20000011603 */
[----:B------:R-:W-:Y:S01]  /*03b0*/  BSSY.RECONVERGENT B1, `(.L_x_2) ;  /* 0x0000064000017945 */ /* 0x000fe20003800200 */
[--C-:B------:R-:W-:Y:S01]  /*03c0*/  SHF.R.U32.HI R9, RZ, 0x17, R0.reuse ;  /* 0x00000017ff097819 */ /* 0x100fe20000011600 */
[----:B------:R-:W-:Y:S01]  /*03d0*/  IMAD.MOV.U32 R13, RZ, RZ, R0 ;  /* 0x000000ffff0d7224 */ /* 0x000fe200078e0000 */
[----:B------:R-:W-:Y:S01]  /*03e0*/  LOP3.LUT R11, R11, 0xff, RZ, 0xc0, !PT ;  /* 0x000000ff0b0b7812 */ /* 0x000fe200078ec0ff */
[----:B------:R-:W-:Y:S01]  /*03f0*/  IMAD.MOV.U32 R14, RZ, RZ, R3 ;  /* 0x000000ffff0e7224 */ /* 0x000fe200078e0003 */
[----:B------:R-:W-:-:S03]  /*0400*/  LOP3.LUT R12, R9, 0xff, RZ, 0xc0, !PT ;  /* 0x000000ff090c7812 */ /* 0x000fc600078ec0ff */
[----:B------:R-:W-:Y:S02]  /*0410*/  VIADD R16, R11, 0xffffffff ;  /* 0xffffffff0b107836 */ /* 0x000fe40000000000 */
[----:B------:R-:W-:-:S03]  /*0420*/  VIADD R15, R12, 0xffffffff ;  /* 0xffffffff0c0f7836 */ /* 0x000fc60000000000 */
[----:B------:R-:W-:-:S04]  /*0430*/  ISETP.GT.U32.AND P0, PT, R16, 0xfd, PT ;  /* 0x000000fd1000780c */ /* 0x000fc80003f04070 */
[----:B------:R-:W-:-:S13]  /*0440*/  ISETP.GT.U32.OR P0, PT, R15, 0xfd, P0 ;  /* 0x000000fd0f00780c */ /* 0x000fda0000704470 */
[----:B------:R-:W-:Y:S01]  /*0450*/  @!P0 IMAD.MOV.U32 R9, RZ, RZ, RZ ;  /* 0x000000ffff098224 */ /* 0x000fe200078e00ff */
[----:B------:R-:W-:Y:S06]  /*0460*/  @!P0 BRA `(.L_x_3) ;  /* 0x00000000005c8947 */ /* 0x000fec0003800000 */
[----:B------:R-:W-:Y:S02]  /*0470*/  FSETP.GTU.FTZ.AND P0, PT, |R0|, +INF , PT ;  /* 0x7f8000000000780b */ /* 0x000fe40003f1c200 */
[----:B------:R-:W-:-:S04]  /*0480*/  FSETP.GTU.FTZ.AND P1, PT, |R3|, +INF , PT ;  /* 0x7f8000000300780b */ /* 0x000fc80003f3c200 */
[----:B------:R-:W-:-:S13]  /*0490*/  PLOP3.LUT P0, PT, P0, P1, PT, 0xf8, 0x8f ;  /* 0x00000000008f781c */ /* 0x000fda0000703f70 */
[----:B------:R-:W-:Y:S05]  /*04a0*/  @P0 BRA `(.L_x_4) ;  /* 0x00000004004c0947 */ /* 0x000fea0003800000 */
[----:B------:R-:W-:-:S13]  /*04b0*/  LOP3.LUT P0, RZ, R14, 0x7fffffff, R13, 0xc8, !PT ;  /* 0x7fffffff0eff7812 */ /* 0x000fda000780c80d */
[----:B------:R-:W-:Y:S05]  /*04c0*/  @!P0 BRA `(.L_x_5) ;  /* 0x00000004003c8947 */ /* 0x000fea0003800000 */
[C---:B------:R-:W-:Y:S02]  /*04d0*/  FSETP.NEU.FTZ.AND P2, PT, |R0|.reuse, +INF , PT ;  /* 0x7f8000000000780b */ /* 0x040fe40003f5d200 */
[----:B------:R-:W-:Y:S02]  /*04e0*/  FSETP.NEU.FTZ.AND P1, PT, |R3|, +INF , PT ;  /* 0x7f8000000300780b */ /* 0x000fe40003f3d200 */
[----:B------:R-:W-:-:S11]  /*04f0*/  FSETP.NEU.FTZ.AND P0, PT, |R0|, +INF , PT ;  /* 0x7f8000000000780b */ /* 0x000fd60003f1d200 */
[----:B------:R-:W-:Y:S05]  /*0500*/  @!P1 BRA !P2, `(.L_x_5) ;  /* 0x00000004002c9947 */ /* 0x000fea0005000000 */
[----:B------:R-:W-:-:S04]  /*0510*/  LOP3.LUT P2, RZ, R13, 0x7fffffff, RZ, 0xc0, !PT ;  /* 0x7fffffff0dff7812 */ /* 0x000fc8000784c0ff */
[----:B------:R-:W-:-:S13]  /*0520*/  PLOP3.LUT P1, PT, P1, P2, PT, 0x2f, 0xf2 ;  /* 0x0000000000f2781c */ /* 0x000fda0000f24577 */
[----:B------:R-:W-:Y:S05]  /*0530*/  @P1 BRA `(.L_x_6) ;  /* 0x0000000400181947 */ /* 0x000fea0003800000 */
[----:B------:R-:W-:-:S04]  /*0540*/  LOP3.LUT P1, RZ, R14, 0x7fffffff, RZ, 0xc0, !PT ;  /* 0x7fffffff0eff7812 */ /* 0x000fc8000782c0ff */
[----:B------:R-:W-:-:S13]  /*0550*/  PLOP3.LUT P0, PT, P0, P1, PT, 0x2f, 0xf2 ;  /* 0x0000000000f2781c */ /* 0x000fda0000702577 */
[----:B------:R-:W-:Y:S05]  /*0560*/  @P0 BRA `(.L_x_7) ;  /* 0x0000000400000947 */ /* 0x000fea0003800000 */
[----:B------:R-:W-:Y:S02]  /*0570*/  ISETP.GE.AND P0, PT, R15, RZ, PT ;  /* 0x000000ff0f00720c */ /* 0x000fe40003f06270 */
[----:B------:R-:W-:-:S11]  /*0580*/  ISETP.GE.AND P1, PT, R16, RZ, PT ;  /* 0x000000ff1000720c */ /* 0x000fd60003f26270 */
[----:B------:R-:W-:Y:S02]  /*0590*/  @P0 IMAD.MOV.U32 R9, RZ, RZ, RZ ;  /* 0x000000ffff090224 */ /* 0x000fe400078e00ff */
[----:B------:R-:W-:Y:S01]  /*05a0*/  @!P0 FFMA R13, R0, 1.84467440737095516160e+19, RZ ;  /* 0x5f800000000d8823 */ /* 0x000fe200000000ff */
[----:B------:R-:W-:Y:S02]  /*05b0*/  @!P0 IMAD.MOV.U32 R9, RZ, RZ, -0x40 ;  /* 0xffffffc0ff098424 */ /* 0x000fe400078e00ff */
[----:B------:R-:W-:Y:S02]  /*05c0*/  @!P1 FFMA R14, R3, 1.84467440737095516160e+19, RZ ;  /* 0x5f800000030e9823 */ /* 0x000fe400000000ff */
[----:B------:R-:W-:-:S07]  /*05d0*/  @!P1 VIADD R9, R9, 0x40 ;  /* 0x0000004009099836 */ /* 0x000fce0000000000 */
.L_x_3:
[----:B------:R-:W-:Y:S01]  /*05e0*/  LEA R3, R11, 0xc0800000, 0x17 ;  /* 0xc08000000b037811 */ /* 0x000fe200078eb8ff */
[----:B------:R-:W-:Y:S01]  /*05f0*/  VIADD R12, R12, 0xffffff81 ;  /* 0xffffff810c0c7836 */ /* 0x000fe20000000000 */
[----:B------:R-:W-:Y:S02]  /*0600*/  BSSY.RECONVERGENT B2, `(.L_x_8) ;  /* 0x0000035000027945 */ /* 0x000fe40003800200 */
[----:B------:R-:W-:Y:S01]  /*0610*/  IADD3 R3, PT, PT, -R3, R14, RZ ;  /* 0x0000000e03037210 */ /* 0x000fe20007ffe1ff */
[C---:B------:R-:W-:Y:S01]  /*0620*/  IMAD R0, R12.reuse, -0x800000, R13 ;  /* 0xff8000000c007824 */ /* 0x040fe200078e020d */
[----:B------:R-:W-:Y:S02]  /*0630*/  IADD3 R12, PT, PT, R12, 0x7f, -R11 ;  /* 0x0000007f0c0c7810 */ /* 0x000fe40007ffe80b */
[----:B------:R-:W0:Y:S01]  /*0640*/  MUFU.RCP R14, R3 ;  /* 0x00000003000e7308 */ /* 0x000e220000001000 */
[----:B------:R-:W-:Y:S02]  /*0650*/  FADD.FTZ R15, -R3, -RZ ;  /* 0x800000ff030f7221 */ /* 0x000fe40000010100 */
[----:B------:R-:W-:-:S02]  /*0660*/  IMAD.IADD R12, R12, 0x1, R9 ;  /* 0x000000010c0c7824 */ /* 0x000fc400078e0209 */
[----:B0-----:R-:W-:-:S04]  /*0670*/  FFMA R17, R14, R15, 1 ;  /* 0x3f8000000e117423 */ /* 0x001fc8000000000f */
[----:B------:R-:W-:-:S04]  /*0680*/  FFMA R16, R14, R17, R14 ;  /* 0x000000110e107223 */ /* 0x000fc8000000000e */
[----:B------:R-:W-:-:S04]  /*0690*/  FFMA R13, R0, R16, RZ ;  /* 0x00000010000d7223 */ /* 0x000fc800000000ff */
[----:B------:R-:W-:-:S04]  /*06a0*/  FFMA R14, R15, R13, R0 ;  /* 0x0000000d0f0e7223 */ /* 0x000fc80000000000 */
[----:B------:R-:W-:-:S04]  /*06b0*/  FFMA R13, R16, R14, R13 ;  /* 0x0000000e100d7223 */ /* 0x000fc8000000000d */
[----:B------:R-:W-:-:S04]  /*06c0*/  FFMA R14, R15, R13, R0 ;  /* 0x0000000d0f0e7223 */ /* 0x000fc80000000000 */
[----:B------:R-:W-:-:S05]  /*06d0*/  FFMA R0, R16, R14, R13 ;  /* 0x0000000e10007223 */ /* 0x000fca000000000d */
[----:B------:R-:W-:-:S04]  /*06e0*/  SHF.R.U32.HI R3, RZ, 0x17, R0 ;  /* 0x00000017ff037819 */ /* 0x000fc80000011600 */
[----:B------:R-:W-:-:S05]  /*06f0*/  LOP3.LUT R3, R3, 0xff, RZ, 0xc0, !PT ;  /* 0x000000ff03037812 */ /* 0x000fca00078ec0ff */
[----:B------:R-:W-:-:S04]  /*0700*/  IMAD.IADD R11, R3, 0x1, R12 ;  /* 0x00000001030b7824 */ /* 0x000fc800078e020c */
[----:B------:R-:W-:-:S05]  /*0710*/  VIADD R3, R11, 0xffffffff ;  /* 0xffffffff0b037836 */ /* 0x000fca0000000000 */
[----:B------:R-:W-:-:S13]  /*0720*/  ISETP.GE.U32.AND P0, PT, R3, 0xfe, PT ;  /* 0x000000fe0300780c */ /* 0x000fda0003f06070 */
[----:B------:R-:W-:Y:S05]  /*0730*/  @!P0 BRA `(.L_x_9) ;  /* 0x0000000000808947 */ /* 0x000fea0003800000 */
[----:B------:R-:W-:-:S13]  /*0740*/  ISETP.GT.AND P0, PT, R11, 0xfe, PT ;  /* 0x000000fe0b00780c */ /* 0x000fda0003f04270 */
[----:B------:R-:W-:Y:S05]  /*0750*/  @P0 BRA `(.L_x_10) ;  /* 0x00000000006c0947 */ /* 0x000fea0003800000 */
[----:B------:R-:W-:-:S13]  /*0760*/  ISETP.GE.AND P0, PT, R11, 0x1, PT ;  /* 0x000000010b00780c */ /* 0x000fda0003f06270 */
[----:B------:R-:W-:Y:S05]  /*0770*/  @P0 BRA `(.L_x_11) ;  /* 0x0000000000740947 */ /* 0x000fea0003800000 */
[----:B------:R-:W-:Y:S02]  /*0780*/  ISETP.GE.AND P0, PT, R11, -0x18, PT ;  /* 0xffffffe80b00780c */ /* 0x000fe40003f06270 */
[----:B------:R-:W-:-:S11]  /*0790*/  LOP3.LUT R0, R0, 0x80000000, RZ, 0xc0, !PT ;  /* 0x8000000000007812 */ /* 0x000fd600078ec0ff */
[----:B------:R-:W-:Y:S05]  /*07a0*/  @!P0 BRA `(.L_x_11) ;  /* 0x0000000000688947 */ /* 0x000fea0003800000 */
[CCC-:B------:R-:W-:Y:S01]  /*07b0*/  FFMA.RZ R3, R16.reuse, R14.reuse, R13.reuse ;  /* 0x0000000e10037223 */ /* 0x1c0fe2000000c00d */
[CCC-:B------:R-:W-:Y:S01]  /*07c0*/  FFMA.RM R12, R16.reuse, R14.reuse, R13.reuse ;  /* 0x0000000e100c7223 */ /* 0x1c0fe2000000400d */
[C---:B------:R-:W-:Y:S02]  /*07d0*/  ISETP.NE.AND P2, PT, R11.reuse, RZ, PT ;  /* 0x000000ff0b00720c */ /* 0x040fe40003f45270 */
[----:B------:R-:W-:Y:S02]  /*07e0*/  ISETP.NE.AND P1, PT, R11, RZ, PT ;  /* 0x000000ff0b00720c */ /* 0x000fe40003f25270 */
[----:B------:R-:W-:Y:S01]  /*07f0*/  LOP3.LUT R9, R3, 0x7fffff, RZ, 0xc0, !PT ;  /* 0x007fffff03097812 */ /* 0x000fe200078ec0ff */
[----:B------:R-:W-:Y:S01]  /*0800*/  FFMA.RP R3, R16, R14, R13 ;  /* 0x0000000e10037223 */ /* 0x000fe2000000800d */
[C---:B------:R-:W-:Y:S01]  /*0810*/  VIADD R14, R11.reuse, 0x20 ;  /* 0x000000200b0e7836 */ /* 0x040fe20000000000 */
[----:B------:R-:W-:Y:S02]  /*0820*/  IADD3 R11, PT, PT, -R11, RZ, RZ ;  /* 0x000000ff0b0b7210 */ /* 0x000fe40007ffe1ff */
[----:B------:R-:W-:-:S02]  /*0830*/  LOP3.LUT R9, R9, 0x800000, RZ, 0xfc, !PT ;  /* 0x0080000009097812 */ /* 0x000fc400078efcff */
[----:B------:R-:W-:Y:S02]  /*0840*/  FSETP.NEU.FTZ.AND P0, PT, R3, R12, PT ;  /* 0x0000000c0300720b */ /* 0x000fe40003f1d000 */
[----:B------:R-:W-:Y:S02]  /*0850*/  SHF.L.U32 R14, R9, R14, RZ ;  /* 0x0000000e090e7219 */ /* 0x000fe400000006ff */
[----:B------:R-:W-:Y:S02]  /*0860*/  SEL R12, R11, RZ, P2 ;  /* 0x000000ff0b0c7207 */ /* 0x000fe40001000000 */
[----:B------:R-:W-:Y:S02]  /*0870*/  ISETP.NE.AND P1, PT, R14, RZ, P1 ;  /* 0x000000ff0e00720c */ /* 0x000fe40000f25270 */
[----:B------:R-:W-:Y:S02]  /*0880*/  SHF.R.U32.HI R12, RZ, R12, R9 ;  /* 0x0000000cff0c7219 */ /* 0x000fe40000011609 */
[----:B------:R-:W-:-:S02]  /*0890*/  PLOP3.LUT P0, PT, P0, P1, PT, 0xf8, 0x8f ;  /* 0x00000000008f781c */ /* 0x000fc40000703f70 */
[----:B------:R-:W-:Y:S02]  /*08a0*/  SHF.R.U32.HI R14, RZ, 0x1, R12 ;  /* 0x00000001ff0e7819 */ /* 0x000fe4000001160c */
[----:B------:R-:W-:-:S04]  /*08b0*/  SEL R3, RZ, 0x1, !P0 ;  /* 0x00000001ff037807 */ /* 0x000fc80004000000 */
[----:B------:R-:W-:-:S04]  /*08c0*/  LOP3.LUT R3, R3, 0x1, R14, 0xf8, !PT ;  /* 0x0000000103037812 */ /* 0x000fc800078ef80e */
[----:B------:R-:W-:-:S05]  /*08d0*/  LOP3.LUT R3, R3, R12, RZ, 0xc0, !PT ;  /* 0x0000000c03037212 */ /* 0x000fca00078ec0ff */
[----:B------:R-:W-:-:S05]  /*08e0*/  IMAD.IADD R3, R14, 0x1, R3 ;  /* 0x000000010e037824 */ /* 0x000fca00078e0203 */
[----:B------:R-:W-:Y:S01]  /*08f0*/  LOP3.LUT R0, R3, R0, RZ, 0xfc, !PT ;  /* 0x0000000003007212 */ /* 0x000fe200078efcff */
[----:B------:R-:W-:Y:S06]  /*0900*/  BRA `(.L_x_11) ;  /* 0x0000000000107947 */ /* 0x000fec0003800000 */
.L_x_10:
[----:B------:R-:W-:-:S04]  /*0910*/  LOP3.LUT R0, R0, 0x80000000, RZ, 0xc0, !PT ;  /* 0x8000000000007812 */ /* 0x000fc800078ec0ff */
[----:B------:R-:W-:Y:S01]  /*0920*/  LOP3.LUT R0, R0, 0x7f800000, RZ, 0xfc, !PT ;  /* 0x7f80000000007812 */ /* 0x000fe200078efcff */
[----:B------:R-:W-:Y:S06]  /*0930*/  BRA `(.L_x_11) ;  /* 0x0000000000047947 */ /* 0x000fec0003800000 */
.L_x_9:
[----:B------:R-:W-:-:S07]  /*0940*/  IMAD R0, R12, 0x800000, R0 ;  /* 0x008000000c007824 */ /* 0x000fce00078e0200 */
.L_x_11:
[----:B------:R-:W-:Y:S05]  /*0950*/  BSYNC.RECONVERGENT B2 ;  /* 0x0000000000027941 */ /* 0x000fea0003800200 */
.L_x_8:
[----:B------:R-:W-:Y:S05]  /*0960*/  BRA `(.L_x_12) ;  /* 0x0000000000207947 */ /* 0x000fea0003800000 */
.L_x_7:
[----:B------:R-:W-:-:S04]  /*0970*/  LOP3.LUT R0, R14, 0x80000000, R13, 0x48, !PT ;  /* 0x800000000e007812 */ /* 0x000fc800078e480d */
[----:B------:R-:W-:Y:S01]  /*0980*/  LOP3.LUT R0, R0, 0x7f800000, RZ, 0xfc, !PT ;  /* 0x7f80000000007812 */ /* 0x000fe200078efcff */
[----:B------:R-:W-:Y:S06]  /*0990*/  BRA `(.L_x_12) ;  /* 0x0000000000147947 */ /* 0x000fec0003800000 */
.L_x_6:
[----:B------:R-:W-:Y:S01]  /*09a0*/  LOP3.LUT R0, R14, 0x80000000, R13, 0x48, !PT ;  /* 0x800000000e007812 */ /* 0x000fe200078e480d */
[----:B------:R-:W-:Y:S06]  /*09b0*/  BRA `(.L_x_12) ;  /* 0x00000000000c7947 */ /* 0x000fec0003800000 */
.L_x_5:
[----:B------:R-:W0:Y:S01]  /*09c0*/  MUFU.RSQ R0, -QNAN ;  /* 0xffc0000000007908 */ /* 0x000e220000001400 */
[----:B------:R-:W-:Y:S05]  /*09d0*/  BRA `(.L_x_12) ;  /* 0x0000000000047947 */ /* 0x000fea0003800000 */
.L_x_4:
[----:B------:R-:W-:-:S07]  /*09e0*/  FADD.FTZ R0, R0, R3 ;  /* 0x0000000300007221 */ /* 0x000fce0000010000 */
.L_x_12:
[----:B------:R-:W-:Y:S05]  /*09f0*/  BSYNC.RECONVERGENT B1 ;  /* 0x0000000000017941 */ /* 0x000fea0003800200 */
.L_x_2:
[----:B------:R-:W-:-:S04]  /*0a00*/  IMAD.MOV.U32 R11, RZ, RZ, 0x0 ;  /* 0x00000000ff0b7424 */ /* 0x000fc800078e00ff */
[----:B0-----:R-:W-:Y:S05]  /*0a10*/  RET.REL.NODEC R10 `(_Z23linear_repulsion_kernelP4Nodeif) ;  /* 0xfffffff40a787950 */ /* 0x001fea0003c3ffff */
.L_x_13:
[----:B------:R-:W-:-:S00]  /*0a20*/  BRA `(.L_x_13) ;  /* 0xfffffffc00fc7947 */ /* 0x000fc0000383ffff */
[----:B------:R-:W-:-:S00]  /*0a30*/  NOP ;  /* 0x0000000000007918 */ /* 0x000fc00000000000 */
        /* <DEDUP_REMOVED lines=12> */
.L_x_14:


//--------------------- .nv.shared.reserved.0     --------------------------
	.section	.nv.shared.reserved.0,"aw",@nobits
	.weak		__nv_reservedSMEM_offset_0_alias
	.size		__nv_reservedSMEM_offset_0_alias, 0, 64
	.other		__nv_reservedSMEM_offset_0_alias,@"STO_CUDA_RESERVED_SHARED STV_DEFAULT"
__nv_reservedSMEM_offset_0_alias:
	.zero		0
	.zero		64


//--------------------- .nv.constant0._Z23linear_repulsion_kernelP4Nodeif --------------------------
	.section	.nv.constant0._Z23linear_repulsion_kernelP4Nodeif,"a",@progbits
	.sectionflags	@""
	.align	4
.nv.constant0._Z23linear_repulsion_kernelP4Nodeif:
	.zero		912


//--------------------- SYMBOLS --------------------------

	.type		.nv.reservedSmem.offset0,@object
	.size		.nv.reservedSmem.offset0,0x4
